//
// Generated by NVIDIA NVVM Compiler
//
// Compiler Build ID: CL-36424714
// Cuda compilation tools, release 13.0, V13.0.88
// Based on NVVM 20.0.0
//

.version 9.0
.target sm_100
.address_size 64

	// .globl	_Z8getmaxcuPjS_j

.visible .entry _Z8getmaxcuPjS_j(
	.param .u64 .ptr .align 1 _Z8getmaxcuPjS_j_param_0,
	.param .u64 .ptr .align 1 _Z8getmaxcuPjS_j_param_1,
	.param .u32 _Z8getmaxcuPjS_j_param_2
)
{
	.reg .pred 	%p<21>;
	.reg .b32 	%r<25>;
	.reg .b64 	%rd<9>;

	ld.param.u64 	%rd4, [_Z8getmaxcuPjS_j_param_0];
	ld.param.u64 	%rd3, [_Z8getmaxcuPjS_j_param_1];
	ld.param.u32 	%r12, [_Z8getmaxcuPjS_j_param_2];
	cvta.to.global.u64 	%rd1, %rd4;
	mov.u32 	%r1, %tid.x;
	mov.u32 	%r2, %ctaid.x;
	mov.u32 	%r13, %ntid.x;
	mad.lo.s32 	%r14, %r2, %r13, %r1;
	setp.ge.u32 	%p1, %r14, %r12;
	@%p1 bra 	$L__BB0_28;
	mul.wide.u32 	%rd5, %r1, 4;
	add.s64 	%rd2, %rd1, %rd5;
	setp.gt.u32 	%p2, %r1, 255;
	@%p2 bra 	$L__BB0_4;
	ld.global.u32 	%r15, [%rd2];
	ld.global.u32 	%r3, [%rd2+1024];
	setp.ge.u32 	%p3, %r15, %r3;
	@%p3 bra 	$L__BB0_4;
	st.global.u32 	[%rd2], %r3;
$L__BB0_4:
	setp.gt.u32 	%p4, %r1, 127;
	@%p4 bra 	$L__BB0_7;
	ld.global.u32 	%r16, [%rd2];
	ld.global.u32 	%r4, [%rd2+512];
	setp.ge.u32 	%p5, %r16, %r4;
	@%p5 bra 	$L__BB0_7;
	st.global.u32 	[%rd2], %r4;
$L__BB0_7:
	setp.gt.u32 	%p6, %r1, 63;
	@%p6 bra 	$L__BB0_10;
	ld.global.u32 	%r17, [%rd2];
	ld.global.u32 	%r5, [%rd2+256];
	setp.ge.u32 	%p7, %r17, %r5;
	@%p7 bra 	$L__BB0_10;
	st.global.u32 	[%rd2], %r5;
$L__BB0_10:
	setp.gt.u32 	%p8, %r1, 31;
	@%p8 bra 	$L__BB0_13;
	ld.global.u32 	%r18, [%rd2];
	ld.global.u32 	%r6, [%rd2+128];
	setp.ge.u32 	%p9, %r18, %r6;
	@%p9 bra 	$L__BB0_13;
	st.global.u32 	[%rd2], %r6;
$L__BB0_13:
	setp.gt.u32 	%p10, %r1, 15;
	@%p10 bra 	$L__BB0_16;
	ld.global.u32 	%r19, [%rd2];
	ld.global.u32 	%r7, [%rd2+64];
	setp.ge.u32 	%p11, %r19, %r7;
	@%p11 bra 	$L__BB0_16;
	st.global.u32 	[%rd2], %r7;
$L__BB0_16:
	setp.gt.u32 	%p12, %r1, 7;
	@%p12 bra 	$L__BB0_19;
	ld.global.u32 	%r20, [%rd2];
	ld.global.u32 	%r8, [%rd2+32];
	setp.ge.u32 	%p13, %r20, %r8;
	@%p13 bra 	$L__BB0_19;
	st.global.u32 	[%rd2], %r8;
$L__BB0_19:
	setp.gt.u32 	%p14, %r1, 3;
	@%p14 bra 	$L__BB0_22;
	ld.global.u32 	%r21, [%rd2];
	ld.global.u32 	%r9, [%rd2+16];
	setp.ge.u32 	%p15, %r21, %r9;
	@%p15 bra 	$L__BB0_22;
	st.global.u32 	[%rd2], %r9;
$L__BB0_22:
	setp.gt.u32 	%p16, %r1, 1;
	@%p16 bra 	$L__BB0_25;
	ld.global.u32 	%r22, [%rd2];
	ld.global.u32 	%r10, [%rd2+8];
	setp.ge.u32 	%p17, %r22, %r10;
	@%p17 bra 	$L__BB0_25;
	st.global.u32 	[%rd2], %r10;
$L__BB0_25:
	setp.ne.s32 	%p18, %r1, 0;
	@%p18 bra 	$L__BB0_28;
	ld.global.u32 	%r23, [%rd2];
	ld.global.u32 	%r11, [%rd1+4];
	setp.ge.u32 	%p19, %r23, %r11;
	@%p19 bra 	$L__BB0_28;
	st.global.u32 	[%rd2], %r11;
$L__BB0_28:
	bar.sync 	0;
	setp.ne.s32 	%p20, %r1, 0;
	@%p20 bra 	$L__BB0_30;
	ld.global.u32 	%r24, [%rd1];
	cvta.to.global.u64 	%rd6, %rd3;
	mul.wide.u32 	%rd7, %r2, 4;
	add.s64 	%rd8, %rd6, %rd7;
	st.global.u32 	[%rd8], %r24;
$L__BB0_30:
	ret;

}


// ===== COMPILED SASS (sm_100) =====

	.target	sm_100

	.elftype	@"ET_EXEC"


//--------------------- .note.nv.tkinfo           --------------------------
	.section	.note.nv.tkinfo,"",@"SHT_NOTE"
	.sectionflags	@"SHF_NOTE_NV_TKINFO"
	.tkinfo
        /*0018*/ 	.word	0x00000002
        /*0030*/ 	.string	""
        /*0030*/ 	.string	"ptxas"
        /*0030*/ 	.string	"Cuda compilation tools, release 13.0, V13.0.88"
        /*0030*/ 	.string	"Build cuda_13.0.r13.0/compiler.36424714_0"
        /*0030*/ 	.string	"-arch sm_100 -m 64 "



//--------------------- .note.nv.cuinfo           --------------------------
	.section	.note.nv.cuinfo,"",@"SHT_NOTE"
	.sectionflags	@"SHF_NOTE_NV_CUINFO"
        /*0018*/ 	.short	0x0002
        /*001a*/ 	.short	0x0064
        /*001c*/ 	.short	0x0082
	.zero		2


//--------------------- .nv.info                  --------------------------
	.section	.nv.info,"",@"SHT_CUDA_INFO"
	.align	4


	//----- nvinfo : EIATTR_REGCOUNT
	.align		4
        /*0000*/ 	.byte	0x04, 0x2f
        /*0002*/ 	.short	(.L_1 - .L_0)
	.align		4
.L_0:
        /*0004*/ 	.word	index@(_Z8getmaxcuPjS_j)
        /*0008*/ 	.word	0x0000000a


	//----- nvinfo : EIATTR_FRAME_SIZE
	.align		4
.L_1:
        /*000c*/ 	.byte	0x04, 0x11
        /*000e*/ 	.short	(.L_3 - .L_2)
	.align		4
.L_2:
        /*0010*/ 	.word	index@(_Z8getmaxcuPjS_j)
        /*0014*/ 	.word	0x00000000


	//----- nvinfo : EIATTR_MIN_STACK_SIZE
	.align		4
.L_3:
        /*0018*/ 	.byte	0x04, 0x12
        /*001a*/ 	.short	(.L_5 - .L_4)
	.align		4
.L_4:
        /*001c*/ 	.word	index@(_Z8getmaxcuPjS_j)
        /*0020*/ 	.word	0x00000000
.L_5:


//--------------------- .nv.compat                --------------------------
	.section	.nv.compat,"",@"SHT_CUDA_COMPAT_INFO"
	.align	4
        /*0000*/ 	.byte	0x02, 0x09, 0x00, 0x00, 0x02, 0x02, 0x01, 0x00, 0x02, 0x05, 0x05, 0x00, 0x03, 0x07, 0x01, 0x01
        /*0010*/ 	.byte	0x02, 0x03, 0x00, 0x00, 0x02, 0x06, 0x01, 0x00, 0x04, 0x0b, 0x08, 0x00, 0x09, 0x00, 0x00, 0x00
        /*0020*/ 	.byte	0x00, 0x00, 0x00, 0x00


//--------------------- .nv.info._Z8getmaxcuPjS_j --------------------------
	.section	.nv.info._Z8getmaxcuPjS_j,"",@"SHT_CUDA_INFO"
	.sectionflags	@""
	.align	4


	//----- nvinfo : EIATTR_CUDA_API_VERSION
	.align		4
        /*0000*/ 	.byte	0x04, 0x37
        /*0002*/ 	.short	(.L_7 - .L_6)
.L_6:
        /*0004*/ 	.word	0x00000082


	//----- nvinfo : EIATTR_KPARAM_INFO
	.align		4
.L_7:
        /*0008*/ 	.byte	0x04, 0x17
        /*000a*/ 	.short	(.L_9 - .L_8)
.L_8:
        /*000c*/ 	.word	0x00000000
        /*0010*/ 	.short	0x0002
        /*0012*/ 	.short	0x0010
        /*0014*/ 	.byte	0x00, 0xf0, 0x11, 0x00


	//----- nvinfo : EIATTR_KPARAM_INFO
	.align		4
.L_9:
        /*0018*/ 	.byte	0x04, 0x17
        /*001a*/ 	.short	(.L_11 - .L_10)
.L_10:
        /*001c*/ 	.word	0x00000000
        /*0020*/ 	.short	0x0001
        /*0022*/ 	.short	0x0008
        /*0024*/ 	.byte	0x00, 0xf5, 0x21, 0x00


	//----- nvinfo : EIATTR_KPARAM_INFO
	.align		4
.L_11:
        /*0028*/ 	.byte	0x04, 0x17
        /*002a*/ 	.short	(.L_13 - .L_12)
.L_12:
        /*002c*/ 	.word	0x00000000
        /*0030*/ 	.short	0x0000
        /*0032*/ 	.short	0x0000
        /*0034*/ 	.byte	0x00, 0xf5, 0x21, 0x00


	//----- nvinfo : EIATTR_SPARSE_MMA_MASK
	.align		4
.L_13:
        /*0038*/ 	.byte	0x03, 0x50
        /*003a*/ 	.short	0x0000


	//----- nvinfo : EIATTR_MAXREG_COUNT
	.align		4
        /*003c*/ 	.byte	0x03, 0x1b
        /*003e*/ 	.short	0x00ff


	//----- nvinfo : EIATTR_NUM_BARRIERS
	.align		4
        /*0040*/ 	.byte	0x02, 0x4c
        /*0042*/ 	.byte	0x01
	.zero		1


	//----- nvinfo : EIATTR_MERCURY_ISA_VERSION
	.align		4
        /*0044*/ 	.byte	0x03, 0x5f
        /*0046*/ 	.short	0x0101


	//----- nvinfo : EIATTR_VRC_CTA_INIT_COUNT
	.align		4
        /*0048*/ 	.byte	0x02, 0x4a
	.zero		1
	.zero		1


	//----- nvinfo : EIATTR_EXIT_INSTR_OFFSETS
	.align		4
        /*004c*/ 	.byte	0x04, 0x1c
        /*004e*/ 	.short	(.L_15 - .L_14)


	//   ....[0]....
.L_14:
        /*0050*/ 	.word	0x00000560


	//   ....[1]....
        /*0054*/ 	.word	0x000005c0


	//----- nvinfo : EIATTR_CRS_STACK_SIZE
	.align		4
.L_15:
        /*0058*/ 	.byte	0x04, 0x1e
        /*005a*/ 	.short	(.L_17 - .L_16)
.L_16:
        /*005c*/ 	.word	0x00000000


	//----- nvinfo : EIATTR_CBANK_PARAM_SIZE
	.align		4
.L_17:
        /*0060*/ 	.byte	0x03, 0x19
        /*0062*/ 	.short	0x0014


	//----- nvinfo : EIATTR_PARAM_CBANK
	.align		4
        /*0064*/ 	.byte	0x04, 0x0a
        /*0066*/ 	.short	(.L_19 - .L_18)
	.align		4
.L_18:
        /*0068*/ 	.word	index@(.nv.constant0._Z8getmaxcuPjS_j)
        /*006c*/ 	.short	0x0380
        /*006e*/ 	.short	0x0014


	//----- nvinfo : EIATTR_SW_WAR
	.align		4
.L_19:
        /*0070*/ 	.byte	0x04, 0x36
        /*0072*/ 	.short	(.L_21 - .L_20)
.L_20:
        /*0074*/ 	.word	0x00000008
.L_21:


//--------------------- .nv.callgraph             --------------------------
	.section	.nv.callgraph,"",@"SHT_CUDA_CALLGRAPH"
	.align	4
	.sectionentsize	8
	.align		4
        /*0000*/ 	.word	0x00000000
	.align		4
        /*0004*/ 	.word	0xffffffff
	.align		4
        /*0008*/ 	.word	0x00000000
	.align		4
        /*000c*/ 	.word	0xfffffffe
	.align		4
        /*0010*/ 	.word	0x00000000
	.align		4
        /*0014*/ 	.word	0xfffffffd
	.align		4
        /*0018*/ 	.word	0x00000000
	.align		4
        /*001c*/ 	.word	0xfffffffc


//--------------------- .text._Z8getmaxcuPjS_j    --------------------------
	.section	.text._Z8getmaxcuPjS_j,"ax",@progbits
	.align	128
        .global         _Z8getmaxcuPjS_j
        .type           _Z8getmaxcuPjS_j,@function
        .size           _Z8getmaxcuPjS_j,(.L_x_19 - _Z8getmaxcuPjS_j)
        .other          _Z8getmaxcuPjS_j,@"STO_CUDA_ENTRY STV_DEFAULT"
_Z8getmaxcuPjS_j:
.text._Z8getmaxcuPjS_j:
[----:B------:R-:W-:Y:S01]  /*0000*/  LDC R1, c[0x0][0x37c] ;  /* 0x0000df00ff017b82 */ /* 0x000fe20000000800 */
[----:B------:R-:W0:Y:S01]  /*0010*/  S2R R7, SR_TID.X ;  /* 0x0000000000077919 */ /* 0x000e220000002100 */
[----:B------:R-:W0:Y:S01]  /*0020*/  LDCU UR6, c[0x0][0x360] ;  /* 0x00006c00ff0677ac */ /* 0x000e220008000800 */
[----:B------:R-:W-:Y:S01]  /*0030*/  BSSY.RECONVERGENT B0, `(.L_x_0) ;  /* 0x0000050000007945 */ /* 0x000fe20003800200 */
[----:B------:R-:W0:Y:S01]  /*0040*/  S2R R0, SR_CTAID.X ;  /* 0x0000000000007919 */ /* 0x000e220000002500 */
[----:B------:R-:W1:Y:S01]  /*0050*/  LDCU UR7, c[0x0][0x390] ;  /* 0x00007200ff0777ac */ /* 0x000e620008000800 */
[----:B------:R-:W2:Y:S01]  /*0060*/  LDCU.64 UR4, c[0x0][0x358] ;  /* 0x00006b00ff0477ac */ /* 0x000ea20008000a00 */
[----:B0-----:R-:W-:-:S05]  /*0070*/  IMAD R2, R0, UR6, R7 ;  /* 0x0000000600027c24 */ /* 0x001fca000f8e0207 */
[----:B-1----:R-:W-:-:S13]  /*0080*/  ISETP.GE.U32.AND P0, PT, R2, UR7, PT ;  /* 0x0000000702007c0c */ /* 0x002fda000bf06070 */
[----:B--2---:R-:W-:Y:S05]  /*0090*/  @P0 BRA `(.L_x_1) ;  /* 0x0000000400240947 */ /* 0x004fea0003800000 */
[----:B------:R-:W0:Y:S01]  /*00a0*/  LDC.64 R2, c[0x0][0x380] ;  /* 0x0000e000ff027b82 */ /* 0x000e220000000a00 */
[C---:B------:R-:W-:Y:S01]  /*00b0*/  ISETP.GT.U32.AND P0, PT, R7.reuse, 0xff, PT ;  /* 0x000000ff0700780c */ /* 0x040fe20003f04070 */
[----:B------:R-:W-:Y:S01]  /*00c0*/  BSSY.RECONVERGENT B1, `(.L_x_2) ;  /* 0x000000d000017945 */ /* 0x000fe20003800200 */
[C---:B------:R-:W-:Y:S02]  /*00d0*/  ISETP.GT.U32.AND P6, PT, R7.reuse, 0x7f, PT ;  /* 0x0000007f0700780c */ /* 0x040fe40003fc4070 */
[C---:B------:R-:W-:Y:S02]  /*00e0*/  ISETP.GT.U32.AND P5, PT, R7.reuse, 0x3f, PT ;  /* 0x0000003f0700780c */ /* 0x040fe40003fa4070 */
[C---:B------:R-:W-:Y:S02]  /*00f0*/  ISETP.GT.U32.AND P4, PT, R7.reuse, 0x1f, PT ;  /* 0x0000001f0700780c */ /* 0x040fe40003f84070 */
[C---:B------:R-:W-:Y:S02]  /*0100*/  ISETP.GT.U32.AND P3, PT, R7.reuse, 0xf, PT ;  /* 0x0000000f0700780c */ /* 0x040fe40003f64070 */
[----:B------:R-:W-:-:S02]  /*0110*/  ISETP.GT.U32.AND P2, PT, R7, 0x7, PT ;  /* 0x000000070700780c */ /* 0x000fc40003f44070 */
[C---:B------:R-:W-:Y:S01]  /*0120*/  ISETP.GT.U32.AND P1, PT, R7.reuse, 0x3, PT ;  /* 0x000000030700780c */ /* 0x040fe20003f24070 */
[----:B0-----:R-:W-:Y:S01]  /*0130*/  IMAD.WIDE.U32 R2, R7, 0x4, R2 ;  /* 0x0000000407027825 */ /* 0x001fe200078e0002 */
[----:B------:R-:W-:Y:S11]  /*0140*/  @P0 BRA `(.L_x_3) ;  /* 0x0000000000100947 */ /* 0x000ff60003800000 */
[----:B------:R-:W2:Y:S04]  /*0150*/  LDG.E R4, desc[UR4][R2.64] ;  /* 0x0000000402047981 */ /* 0x000ea8000c1e1900 */
[----:B------:R-:W2:Y:S02]  /*0160*/  LDG.E R5, desc[UR4][R2.64+0x400] ;  /* 0x0004000402057981 */ /* 0x000ea4000c1e1900 */
[----:B--2---:R-:W-:-:S13]  /*0170*/  ISETP.GE.U32.AND P0, PT, R4, R5, PT ;  /* 0x000000050400720c */ /* 0x004fda0003f06070 */
[----:B------:R0:W-:Y:S02]  /*0180*/  @!P0 STG.E desc[UR4][R2.64], R5 ;  /* 0x0000000502008986 */ /* 0x0001e4000c101904 */
.L_x_3:
[----:B------:R-:W-:Y:S05]  /*0190*/  BSYNC.RECONVERGENT B1 ;  /* 0x0000000000017941 */ /* 0x000fea0003800200 */
.L_x_2:
[----:B------:R-:W-:Y:S01]  /*01a0*/  BSSY.RECONVERGENT B1, `(.L_x_4) ;  /* 0x0000007000017945 */ /* 0x000fe20003800200 */
[----:B------:R-:W-:-:S03]  /*01b0*/  ISETP.GT.U32.AND P0, PT, R7, 0x1, PT ;  /* 0x000000010700780c */ /* 0x000fc60003f04070 */
[----:B------:R-:W-:Y:S10]  /*01c0*/  @P6 BRA `(.L_x_5) ;  /* 0x0000000000106947 */ /* 0x000ff40003800000 */
[----:B------:R-:W2:Y:S04]  /*01d0*/  LDG.E R4, desc[UR4][R2.64] ;  /* 0x0000000402047981 */ /* 0x000ea8000c1e1900 */
[----:B0-----:R-:W2:Y:S02]  /*01e0*/  LDG.E R5, desc[UR4][R2.64+0x200] ;  /* 0x0002000402057981 */ /* 0x001ea4000c1e1900 */
[----:B--2---:R-:W-:-:S13]  /*01f0*/  ISETP.GE.U32.AND P6, PT, R4, R5, PT ;  /* 0x000000050400720c */ /* 0x004fda0003fc6070 */
[----:B------:R1:W-:Y:S02]  /*0200*/  @!P6 STG.E desc[UR4][R2.64], R5 ;  /* 0x000000050200e986 */ /* 0x0003e4000c101904 */
.L_x_5:
[----:B------:R-:W-:Y:S05]  /*0210*/  BSYNC.RECONVERGENT B1 ;  /* 0x0000000000017941 */ /* 0x000fea0003800200 */
.L_x_4:
[----:B------:R-:W-:Y:S01]  /*0220*/  BSSY.RECONVERGENT B1, `(.L_x_6) ;  /* 0x0000007000017945 */ /* 0x000fe20003800200 */
[----:B------:R-:W-:-:S03]  /*0230*/  ISETP.NE.AND P6, PT, R7, RZ, PT ;  /* 0x000000ff0700720c */ /* 0x000fc60003fc5270 */
[----:B------:R-:W-:Y:S10]  /*0240*/  @P5 BRA `(.L_x_7) ;  /* 0x0000000000105947 */ /* 0x000ff40003800000 */
[----:B------:R-:W2:Y:S04]  /*0250*/  LDG.E R4, desc[UR4][R2.64] ;  /* 0x0000000402047981 */ /* 0x000ea8000c1e1900 */
[----:B01----:R-:W2:Y:S02]  /*0260*/  LDG.E R5, desc[UR4][R2.64+0x100] ;  /* 0x0001000402057981 */ /* 0x003ea4000c1e1900 */
[----:B--2---:R-:W-:-:S13]  /*0270*/  ISETP.GE.U32.AND P5, PT, R4, R5, PT ;  /* 0x000000050400720c */ /* 0x004fda0003fa6070 */
[----:B------:R2:W-:Y:S02]  /*0280*/  @!P5 STG.E desc[UR4][R2.64], R5 ;  /* 0x000000050200d986 */ /* 0x0005e4000c101904 */
.L_x_7:
[----:B------:R-:W-:Y:S05]  /*0290*/  BSYNC.RECONVERGENT B1 ;  /* 0x0000000000017941 */ /* 0x000fea0003800200 */
.L_x_6:
[----:B------:R-:W-:Y:S04]  /*02a0*/  BSSY.RECONVERGENT B1, `(.L_x_8) ;  /* 0x0000006000017945 */ /* 0x000fe80003800200 */
[----:B------:R-:W-:Y:S05]  /*02b0*/  @P4 BRA `(.L_x_9) ;  /* 0x0000000000104947 */ /* 0x000fea0003800000 */
[----:B------:R-:W3:Y:S04]  /*02c0*/  LDG.E R4, desc[UR4][R2.64] ;  /* 0x0000000402047981 */ /* 0x000ee8000c1e1900 */
[----:B012---:R-:W3:Y:S02]  /*02d0*/  LDG.E R5, desc[UR4][R2.64+0x80] ;  /* 0x0000800402057981 */ /* 0x007ee4000c1e1900 */
[----:B---3--:R-:W-:-:S13]  /*02e0*/  ISETP.GE.U32.AND P4, PT, R4, R5, PT ;  /* 0x000000050400720c */ /* 0x008fda0003f86070 */
[----:B------:R3:W-:Y:S02]  /*02f0*/  @!P4 STG.E desc[UR4][R2.64], R5 ;  /* 0x000000050200c986 */ /* 0x0007e4000c101904 */
.L_x_9:
[----:B------:R-:W-:Y:S05]  /*0300*/  BSYNC.RECONVERGENT B1 ;  /* 0x0000000000017941 */ /* 0x000fea0003800200 */
.L_x_8:
[----:B------:R-:W-:Y:S04]  /*0310*/  BSSY.RECONVERGENT B1, `(.L_x_10) ;  /* 0x0000006000017945 */ /* 0x000fe80003800200 */
[----:B------:R-:W-:Y:S05]  /*0320*/  @P3 BRA `(.L_x_11) ;  /* 0x0000000000103947 */ /* 0x000fea0003800000 */
[----:B------:R-:W4:Y:S04]  /*0330*/  LDG.E R4, desc[UR4][R2.64] ;  /* 0x0000000402047981 */ /* 0x000f28000c1e1900 */
[----:B0123--:R-:W4:Y:S02]  /*0340*/  LDG.E R5, desc[UR4][R2.64+0x40] ;  /* 0x0000400402057981 */ /* 0x00ff24000c1e1900 */
[----:B----4-:R-:W-:-:S13]  /*0350*/  ISETP.GE.U32.AND P3, PT, R4, R5, PT ;  /* 0x000000050400720c */ /* 0x010fda0003f66070 */
[----:B------:R4:W-:Y:S02]  /*0360*/  @!P3 STG.E desc[UR4][R2.64], R5 ;  /* 0x000000050200b986 */ /* 0x0009e4000c101904 */
.L_x_11:
[----:B------:R-:W-:Y:S05]  /*0370*/  BSYNC.RECONVERGENT B1 ;  /* 0x0000000000017941 */ /* 0x000fea0003800200 */
.L_x_10:
[----:B------:R-:W-:Y:S04]  /*0380*/  BSSY.RECONVERGENT B1, `(.L_x_12) ;  /* 0x0000006000017945 */ /* 0x000fe80003800200 */
[----:B------:R-:W-:Y:S05]  /*0390*/  @P2 BRA `(.L_x_13) ;  /* 0x0000000000102947 */ /* 0x000fea0003800000 */
[----:B------:R-:W5:Y:S04]  /*03a0*/  LDG.E R4, desc[UR4][R2.64] ;  /* 0x0000000402047981 */ /* 0x000f68000c1e1900 */
[----:B01234-:R-:W5:Y:S02]  /*03b0*/  LDG.E R5, desc[UR4][R2.64+0x20] ;  /* 0x0000200402057981 */ /* 0x01ff64000c1e1900 */
[----:B-----5:R-:W-:-:S13]  /*03c0*/  ISETP.GE.U32.AND P2, PT, R4, R5, PT ;  /* 0x000000050400720c */ /* 0x020fda0003f46070 */
[----:B------:R0:W-:Y:S02]  /*03d0*/  @!P2 STG.E desc[UR4][R2.64], R5 ;  /* 0x000000050200a986 */ /* 0x0001e4000c101904 */
.L_x_13:
[----:B------:R-:W-:Y:S05]  /*03e0*/  BSYNC.RECONVERGENT B1 ;  /* 0x0000000000017941 */ /* 0x000fea0003800200 */
.L_x_12:
[----:B------:R-:W-:Y:S04]  /*03f0*/  BSSY.RECONVERGENT B1, `(.L_x_14) ;  /* 0x0000006000017945 */ /* 0x000fe80003800200 */
[----:B------:R-:W-:Y:S05]  /*0400*/  @P1 BRA `(.L_x_15) ;  /* 0x0000000000101947 */ /* 0x000fea0003800000 */
[----:B------:R-:W5:Y:S04]  /*0410*/  LDG.E R4, desc[UR4][R2.64] ;  /* 0x0000000402047981 */ /* 0x000f68000c1e1900 */
[----:B01234-:R-:W5:Y:S02]  /*0420*/  LDG.E R5, desc[UR4][R2.64+0x10] ;  /* 0x0000100402057981 */ /* 0x01ff64000c1e1900 */
[----:B-----5:R-:W-:-:S13]  /*0430*/  ISETP.GE.U32.AND P1, PT, R4, R5, PT ;  /* 0x000000050400720c */ /* 0x020fda0003f26070 */
[----:B------:R0:W-:Y:S02]  /*0440*/  @!P1 STG.E desc[UR4][R2.64], R5 ;  /* 0x0000000502009986 */ /* 0x0001e4000c101904 */
.L_x_15:
[----:B------:R-:W-:Y:S05]  /*0450*/  BSYNC.RECONVERGENT B1 ;  /* 0x0000000000017941 */ /* 0x000fea0003800200 */
.L_x_14:
[----:B------:R-:W-:Y:S04]  /*0460*/  BSSY.RECONVERGENT B1, `(.L_x_16) ;  /* 0x0000006000017945 */ /* 0x000fe80003800200 */
[----:B------:R-:W-:Y:S05]  /*0470*/  @P0 BRA `(.L_x_17) ;  /* 0x0000000000100947 */ /* 0x000fea0003800000 */
[----:B------:R-:W5:Y:S04]  /*0480*/  LDG.E R4, desc[UR4][R2.64] ;  /* 0x0000000402047981 */ /* 0x000f68000c1e1900 */
[----:B01234-:R-:W5:Y:S02]  /*0490*/  LDG.E R5, desc[UR4][R2.64+0x8] ;  /* 0x0000080402057981 */ /* 0x01ff64000c1e1900 */
[----:B-----5:R-:W-:-:S13]  /*04a0*/  ISETP.GE.U32.AND P0, PT, R4, R5, PT ;  /* 0x000000050400720c */ /* 0x020fda0003f06070 */
[----:B------:R0:W-:Y:S02]  /*04b0*/  @!P0 STG.E desc[UR4][R2.64], R5 ;  /* 0x0000000502008986 */ /* 0x0001e4000c101904 */
.L_x_17:
[----:B------:R-:W-:Y:S05]  /*04c0*/  BSYNC.RECONVERGENT B1 ;  /* 0x0000000000017941 */ /* 0x000fea0003800200 */
.L_x_16:
[----:B------:R-:W-:Y:S05]  /*04d0*/  @P6 BRA `(.L_x_1) ;  /* 0x0000000000146947 */ /* 0x000fea0003800000 */
[----:B01234-:R-:W0:Y:S01]  /*04e0*/  LDC.64 R4, c[0x0][0x380] ;  /* 0x0000e000ff047b82 */ /* 0x01fe220000000a00 */
[----:B------:R-:W2:Y:S04]  /*04f0*/  LDG.E R6, desc[UR4][R2.64] ;  /* 0x0000000402067981 */ /* 0x000ea8000c1e1900 */
[----:B0-----:R-:W2:Y:S02]  /*0500*/  LDG.E R5, desc[UR4][R4.64+0x4] ;  /* 0x0000040404057981 */ /* 0x001ea4000c1e1900 */
[----:B--2---:R-:W-:-:S13]  /*0510*/  ISETP.GE.U32.AND P0, PT, R6, R5, PT ;  /* 0x000000050600720c */ /* 0x004fda0003f06070 */
[----:B------:R0:W-:Y:S02]  /*0520*/  @!P0 STG.E desc[UR4][R2.64], R5 ;  /* 0x0000000502008986 */ /* 0x0001e4000c101904 */
.L_x_1:
[----:B------:R-:W-:Y:S05]  /*0530*/  BSYNC.RECONVERGENT B0 ;  /* 0x0000000000007941 */ /* 0x000fea0003800200 */
.L_x_0:
[----:B------:R-:W-:Y:S01]  /*0540*/  BAR.SYNC.DEFER_BLOCKING 0x0 ;  /* 0x0000000000007b1d */ /* 0x000fe20000010000 */
[----:B------:R-:W-:-:S13]  /*0550*/  ISETP.NE.AND P0, PT, R7, RZ, PT ;  /* 0x000000ff0700720c */ /* 0x000fda0003f05270 */
[----:B------:R-:W-:Y:S05]  /*0560*/  @P0 EXIT ;  /* 0x000000000000094d */ /* 0x000fea0003800000 */
[----:B01234-:R-:W0:Y:S08]  /*0570*/  LDC.64 R4, c[0x0][0x380] ;  /* 0x0000e000ff047b82 */ /* 0x01fe300000000a00 */
[----:B------:R-:W1:Y:S01]  /*0580*/  LDC.64 R2, c[0x0][0x388] ;  /* 0x0000e200ff027b82 */ /* 0x000e620000000a00 */
[----:B0-----:R-:W2:Y:S01]  /*0590*/  LDG.E R5, desc[UR4][R4.64] ;  /* 0x0000000404057981 */ /* 0x001ea2000c1e1900 */
[----:B-1----:R-:W-:-:S05]  /*05a0*/  IMAD.WIDE.U32 R2, R0, 0x4, R2 ;  /* 0x0000000400027825 */ /* 0x002fca00078e0002 */
[----:B--2---:R-:W-:Y:S01]  /*05b0*/  STG.E desc[UR4][R2.64], R5 ;  /* 0x0000000502007986 */ /* 0x004fe2000c101904 */
[----:B------:R-:W-:Y:S05]  /*05c0*/  EXIT ;  /* 0x000000000000794d */ /* 0x000fea0003800000 */
.L_x_18:
[----:B------:R-:W-:-:S00]  /*05d0*/  BRA `(.L_x_18) ;  /* 0xfffffffc00fc7947 */ /* 0x000fc0000383ffff */
[----:B------:R-:W-:-:S00]  /*05e0*/  NOP ;  /* 0x0000000000007918 */ /* 0x000fc00000000000 */
        /* <DEDUP_REMOVED lines=9> */
.L_x_19:


//--------------------- .nv.shared.reserved.0     --------------------------
	.section	.nv.shared.reserved.0,"aw",@nobits
	.weak		__nv_reservedSMEM_offset_0_alias
	.size		__nv_reservedSMEM_offset_0_alias, 0, 64
	.other		__nv_reservedSMEM_offset_0_alias,@"STO_CUDA_RESERVED_SHARED STV_DEFAULT"
__nv_reservedSMEM_offset_0_alias:
	.zero		0
	.zero		64


//--------------------- .nv.constant0._Z8getmaxcuPjS_j --------------------------
	.section	.nv.constant0._Z8getmaxcuPjS_j,"a",@progbits
	.sectionflags	@""
	.align	4
.nv.constant0._Z8getmaxcuPjS_j:
	.zero		916


//--------------------- SYMBOLS --------------------------

	.type		.nv.reservedSmem.offset0,@object
	.size		.nv.reservedSmem.offset0,0x4
